//
// Generated by NVIDIA NVVM Compiler
//
// Compiler Build ID: CL-36424714
// Cuda compilation tools, release 13.0, V13.0.88
// Based on NVVM 20.0.0
//

.version 9.0
.target sm_100
.address_size 64

	// .globl	_Z11addPositivePNSt7__cxx1112basic_stringIcSt11char_traitsIcESaIcEEE

.visible .entry _Z11addPositivePNSt7__cxx1112basic_stringIcSt11char_traitsIcESaIcEEE(
	.param .u64 .ptr .align 1 _Z11addPositivePNSt7__cxx1112basic_stringIcSt11char_traitsIcESaIcEEE_param_0
)
{


	ret;

}
	// .globl	_Z11denomKernelPfS_i
.visible .entry _Z11denomKernelPfS_i(
	.param .u64 .ptr .align 1 _Z11denomKernelPfS_i_param_0,
	.param .u64 .ptr .align 1 _Z11denomKernelPfS_i_param_1,
	.param .u32 _Z11denomKernelPfS_i_param_2
)
{
	.reg .pred 	%p<2>;
	.reg .b32 	%r<3>;
	.reg .b32 	%f<2>;
	.reg .b64 	%rd<8>;

	ld.param.u64 	%rd1, [_Z11denomKernelPfS_i_param_0];
	ld.param.u64 	%rd2, [_Z11denomKernelPfS_i_param_1];
	ld.param.u32 	%r2, [_Z11denomKernelPfS_i_param_2];
	mov.u32 	%r1, %tid.x;
	setp.ge.s32 	%p1, %r1, %r2;
	@%p1 bra 	$L__BB1_2;
	cvta.to.global.u64 	%rd3, %rd1;
	cvta.to.global.u64 	%rd4, %rd2;
	mul.wide.u32 	%rd5, %r1, 4;
	add.s64 	%rd6, %rd3, %rd5;
	ld.global.f32 	%f1, [%rd6];
	add.s64 	%rd7, %rd4, %rd5;
	st.global.f32 	[%rd7], %f1;
$L__BB1_2:
	ret;

}


// ===== COMPILED SASS (sm_100) =====

	.target	sm_100

	.elftype	@"ET_EXEC"


//--------------------- .note.nv.tkinfo           --------------------------
	.section	.note.nv.tkinfo,"",@"SHT_NOTE"
	.sectionflags	@"SHF_NOTE_NV_TKINFO"
	.tkinfo
        /*0018*/ 	.word	0x00000002
        /*0030*/ 	.string	""
        /*0030*/ 	.string	"ptxas"
        /*0030*/ 	.string	"Cuda compilation tools, release 13.0, V13.0.88"
        /*0030*/ 	.string	"Build cuda_13.0.r13.0/compiler.36424714_0"
        /*0030*/ 	.string	"-arch sm_100 -m 64 "



//--------------------- .note.nv.cuinfo           --------------------------
	.section	.note.nv.cuinfo,"",@"SHT_NOTE"
	.sectionflags	@"SHF_NOTE_NV_CUINFO"
        /*0018*/ 	.short	0x0002
        /*001a*/ 	.short	0x0064
        /*001c*/ 	.short	0x0082
	.zero		2


//--------------------- .nv.info                  --------------------------
	.section	.nv.info,"",@"SHT_CUDA_INFO"
	.align	4


	//----- nvinfo : EIATTR_REGCOUNT
	.align		4
        /*0000*/ 	.byte	0x04, 0x2f
        /*0002*/ 	.short	(.L_1 - .L_0)
	.align		4
.L_0:
        /*0004*/ 	.word	index@(_Z11addPositivePNSt7__cxx1112basic_stringIcSt11char_traitsIcESaIcEEE)
        /*0008*/ 	.word	0x00000004


	//----- nvinfo : EIATTR_FRAME_SIZE
	.align		4
.L_1:
        /*000c*/ 	.byte	0x04, 0x11
        /*000e*/ 	.short	(.L_3 - .L_2)
	.align		4
.L_2:
        /*0010*/ 	.word	index@(_Z11addPositivePNSt7__cxx1112basic_stringIcSt11char_traitsIcESaIcEEE)
        /*0014*/ 	.word	0x00000000


	//----- nvinfo : EIATTR_REGCOUNT
	.align		4
.L_3:
        /*0018*/ 	.byte	0x04, 0x2f
        /*001a*/ 	.short	(.L_5 - .L_4)
	.align		4
.L_4:
        /*001c*/ 	.word	index@(_Z11denomKernelPfS_i)
        /*0020*/ 	.word	0x0000000a


	//----- nvinfo : EIATTR_FRAME_SIZE
	.align		4
.L_5:
        /*0024*/ 	.byte	0x04, 0x11
        /*0026*/ 	.short	(.L_7 - .L_6)
	.align		4
.L_6:
        /*0028*/ 	.word	index@(_Z11denomKernelPfS_i)
        /*002c*/ 	.word	0x00000000


	//----- nvinfo : EIATTR_MIN_STACK_SIZE
	.align		4
.L_7:
        /*0030*/ 	.byte	0x04, 0x12
        /*0032*/ 	.short	(.L_9 - .L_8)
	.align		4
.L_8:
        /*0034*/ 	.word	index@(_Z11denomKernelPfS_i)
        /*0038*/ 	.word	0x00000000


	//----- nvinfo : EIATTR_MIN_STACK_SIZE
	.align		4
.L_9:
        /*003c*/ 	.byte	0x04, 0x12
        /*003e*/ 	.short	(.L_11 - .L_10)
	.align		4
.L_10:
        /*0040*/ 	.word	index@(_Z11addPositivePNSt7__cxx1112basic_stringIcSt11char_traitsIcESaIcEEE)
        /*0044*/ 	.word	0x00000000
.L_11:


//--------------------- .nv.compat                --------------------------
	.section	.nv.compat,"",@"SHT_CUDA_COMPAT_INFO"
	.align	4
        /*0000*/ 	.byte	0x02, 0x09, 0x00, 0x00, 0x02, 0x02, 0x01, 0x00, 0x02, 0x05, 0x05, 0x00, 0x03, 0x07, 0x01, 0x01
        /*0010*/ 	.byte	0x02, 0x03, 0x00, 0x00, 0x02, 0x06, 0x01, 0x00, 0x04, 0x0b, 0x08, 0x00, 0x09, 0x00, 0x00, 0x00
        /*0020*/ 	.byte	0x00, 0x00, 0x00, 0x00


//--------------------- .nv.info._Z11denomKernelPfS_i --------------------------
	.section	.nv.info._Z11denomKernelPfS_i,"",@"SHT_CUDA_INFO"
	.sectionflags	@""
	.align	4


	//----- nvinfo : EIATTR_CUDA_API_VERSION
	.align		4
        /*0000*/ 	.byte	0x04, 0x37
        /*0002*/ 	.short	(.L_13 - .L_12)
.L_12:
        /*0004*/ 	.word	0x00000082


	//----- nvinfo : EIATTR_KPARAM_INFO
	.align		4
.L_13:
        /*0008*/ 	.byte	0x04, 0x17
        /*000a*/ 	.short	(.L_15 - .L_14)
.L_14:
        /*000c*/ 	.word	0x00000000
        /*0010*/ 	.short	0x0002
        /*0012*/ 	.short	0x0010
        /*0014*/ 	.byte	0x00, 0xf0, 0x11, 0x00


	//----- nvinfo : EIATTR_KPARAM_INFO
	.align		4
.L_15:
        /*0018*/ 	.byte	0x04, 0x17
        /*001a*/ 	.short	(.L_17 - .L_16)
.L_16:
        /*001c*/ 	.word	0x00000000
        /*0020*/ 	.short	0x0001
        /*0022*/ 	.short	0x0008
        /*0024*/ 	.byte	0x00, 0xf5, 0x21, 0x00


	//----- nvinfo : EIATTR_KPARAM_INFO
	.align		4
.L_17:
        /*0028*/ 	.byte	0x04, 0x17
        /*002a*/ 	.short	(.L_19 - .L_18)
.L_18:
        /*002c*/ 	.word	0x00000000
        /*0030*/ 	.short	0x0000
        /*0032*/ 	.short	0x0000
        /*0034*/ 	.byte	0x00, 0xf5, 0x21, 0x00


	//----- nvinfo : EIATTR_SPARSE_MMA_MASK
	.align		4
.L_19:
        /*0038*/ 	.byte	0x03, 0x50
        /*003a*/ 	.short	0x0000


	//----- nvinfo : EIATTR_MAXREG_COUNT
	.align		4
        /*003c*/ 	.byte	0x03, 0x1b
        /*003e*/ 	.short	0x00ff


	//----- nvinfo : EIATTR_MERCURY_ISA_VERSION
	.align		4
        /*0040*/ 	.byte	0x03, 0x5f
        /*0042*/ 	.short	0x0101


	//----- nvinfo : EIATTR_VRC_CTA_INIT_COUNT
	.align		4
        /*0044*/ 	.byte	0x02, 0x4a
	.zero		1
	.zero		1


	//----- nvinfo : EIATTR_EXIT_INSTR_OFFSETS
	.align		4
        /*0048*/ 	.byte	0x04, 0x1c
        /*004a*/ 	.short	(.L_21 - .L_20)


	//   ....[0]....
.L_20:
        /*004c*/ 	.word	0x00000040


	//   ....[1]....
        /*0050*/ 	.word	0x000000c0


	//----- nvinfo : EIATTR_CBANK_PARAM_SIZE
	.align		4
.L_21:
        /*0054*/ 	.byte	0x03, 0x19
        /*0056*/ 	.short	0x0014


	//----- nvinfo : EIATTR_PARAM_CBANK
	.align		4
        /*0058*/ 	.byte	0x04, 0x0a
        /*005a*/ 	.short	(.L_23 - .L_22)
	.align		4
.L_22:
        /*005c*/ 	.word	index@(.nv.constant0._Z11denomKernelPfS_i)
        /*0060*/ 	.short	0x0380
        /*0062*/ 	.short	0x0014


	//----- nvinfo : EIATTR_SW_WAR
	.align		4
.L_23:
        /*0064*/ 	.byte	0x04, 0x36
        /*0066*/ 	.short	(.L_25 - .L_24)
.L_24:
        /*0068*/ 	.word	0x00000008
.L_25:


//--------------------- .nv.info._Z11addPositivePNSt7__cxx1112basic_stringIcSt11char_traitsIcESaIcEEE --------------------------
	.section	.nv.info._Z11addPositivePNSt7__cxx1112basic_stringIcSt11char_traitsIcESaIcEEE,"",@"SHT_CUDA_INFO"
	.sectionflags	@""
	.align	4


	//----- nvinfo : EIATTR_CUDA_API_VERSION
	.align		4
        /*0000*/ 	.byte	0x04, 0x37
        /*0002*/ 	.short	(.L_27 - .L_26)
.L_26:
        /*0004*/ 	.word	0x00000082


	//----- nvinfo : EIATTR_KPARAM_INFO
	.align		4
.L_27:
        /*0008*/ 	.byte	0x04, 0x17
        /*000a*/ 	.short	(.L_29 - .L_28)
.L_28:
        /*000c*/ 	.word	0x00000000
        /*0010*/ 	.short	0x0000
        /*0012*/ 	.short	0x0000
        /*0014*/ 	.byte	0x00, 0xf5, 0x21, 0x00


	//----- nvinfo : EIATTR_SPARSE_MMA_MASK
	.align		4
.L_29:
        /*0018*/ 	.byte	0x03, 0x50
        /*001a*/ 	.short	0x0000


	//----- nvinfo : EIATTR_MAXREG_COUNT
	.align		4
        /*001c*/ 	.byte	0x03, 0x1b
        /*001e*/ 	.short	0x00ff


	//----- nvinfo : EIATTR_MERCURY_ISA_VERSION
	.align		4
        /*0020*/ 	.byte	0x03, 0x5f
        /*0022*/ 	.short	0x0101


	//----- nvinfo : EIATTR_VRC_CTA_INIT_COUNT
	.align		4
        /*0024*/ 	.byte	0x02, 0x4a
	.zero		1
	.zero		1


	//----- nvinfo : EIATTR_EXIT_INSTR_OFFSETS
	.align		4
        /*0028*/ 	.byte	0x04, 0x1c
        /*002a*/ 	.short	(.L_31 - .L_30)


	//   ....[0]....
.L_30:
        /*002c*/ 	.word	0x00000010


	//----- nvinfo : EIATTR_CBANK_PARAM_SIZE
	.align		4
.L_31:
        /*0030*/ 	.byte	0x03, 0x19
        /*0032*/ 	.short	0x0008


	//----- nvinfo : EIATTR_PARAM_CBANK
	.align		4
        /*0034*/ 	.byte	0x04, 0x0a
        /*0036*/ 	.short	(.L_33 - .L_32)
	.align		4
.L_32:
        /*0038*/ 	.word	index@(.nv.constant0._Z11addPositivePNSt7__cxx1112basic_stringIcSt11char_traitsIcESaIcEEE)
        /*003c*/ 	.short	0x0380
        /*003e*/ 	.short	0x0008


	//----- nvinfo : EIATTR_SW_WAR
	.align		4
.L_33:
        /*0040*/ 	.byte	0x04, 0x36
        /*0042*/ 	.short	(.L_35 - .L_34)
.L_34:
        /*0044*/ 	.word	0x00000008
.L_35:


//--------------------- .nv.callgraph             --------------------------
	.section	.nv.callgraph,"",@"SHT_CUDA_CALLGRAPH"
	.align	4
	.sectionentsize	8
	.align		4
        /*0000*/ 	.word	0x00000000
	.align		4
        /*0004*/ 	.word	0xffffffff
	.align		4
        /*0008*/ 	.word	0x00000000
	.align		4
        /*000c*/ 	.word	0xfffffffe
	.align		4
        /*0010*/ 	.word	0x00000000
	.align		4
        /*0014*/ 	.word	0xfffffffd
	.align		4
        /*0018*/ 	.word	0x00000000
	.align		4
        /*001c*/ 	.word	0xfffffffc


//--------------------- .text._Z11denomKernelPfS_i --------------------------
	.section	.text._Z11denomKernelPfS_i,"ax",@progbits
	.align	128
        .global         _Z11denomKernelPfS_i
        .type           _Z11denomKernelPfS_i,@function
        .size           _Z11denomKernelPfS_i,(.L_x_2 - _Z11denomKernelPfS_i)
        .other          _Z11denomKernelPfS_i,@"STO_CUDA_ENTRY STV_DEFAULT"
_Z11denomKernelPfS_i:
.text._Z11denomKernelPfS_i:
[----:B------:R-:W-:Y:S01]  /*0000*/  LDC R1, c[0x0][0x37c] ;  /* 0x0000df00ff017b82 */ /* 0x000fe20000000800 */
[----:B------:R-:W0:Y:S01]  /*0010*/  S2R R7, SR_TID.X ;  /* 0x0000000000077919 */ /* 0x000e220000002100 */
[----:B------:R-:W0:Y:S02]  /*0020*/  LDCU UR4, c[0x0][0x390] ;  /* 0x00007200ff0477ac */ /* 0x000e240008000800 */
[----:B0-----:R-:W-:-:S13]  /*0030*/  ISETP.GE.AND P0, PT, R7, UR4, PT ;  /* 0x0000000407007c0c */ /* 0x001fda000bf06270 */
[----:B------:R-:W-:Y:S05]  /*0040*/  @P0 EXIT ;  /* 0x000000000000094d */ /* 0x000fea0003800000 */
[----:B------:R-:W0:Y:S01]  /*0050*/  LDC.64 R2, c[0x0][0x380] ;  /* 0x0000e000ff027b82 */ /* 0x000e220000000a00 */
[----:B------:R-:W1:Y:S07]  /*0060*/  LDCU.64 UR4, c[0x0][0x358] ;  /* 0x00006b00ff0477ac */ /* 0x000e6e0008000a00 */
[----:B------:R-:W2:Y:S01]  /*0070*/  LDC.64 R4, c[0x0][0x388] ;  /* 0x0000e200ff047b82 */ /* 0x000ea20000000a00 */
[----:B0-----:R-:W-:-:S06]  /*0080*/  IMAD.WIDE.U32 R2, R7, 0x4, R2 ;  /* 0x0000000407027825 */ /* 0x001fcc00078e0002 */
[----:B-1----:R-:W3:Y:S01]  /*0090*/  LDG.E R3, desc[UR4][R2.64] ;  /* 0x0000000402037981 */ /* 0x002ee2000c1e1900 */
[----:B--2---:R-:W-:-:S05]  /*00a0*/  IMAD.WIDE.U32 R4, R7, 0x4, R4 ;  /* 0x0000000407047825 */ /* 0x004fca00078e0004 */
[----:B---3--:R-:W-:Y:S01]  /*00b0*/  STG.E desc[UR4][R4.64], R3 ;  /* 0x0000000304007986 */ /* 0x008fe2000c101904 */
[----:B------:R-:W-:Y:S05]  /*00c0*/  EXIT ;  /* 0x000000000000794d */ /* 0x000fea0003800000 */
.L_x_0:
[----:B------:R-:W-:-:S00]  /*00d0*/  BRA `(.L_x_0) ;  /* 0xfffffffc00fc7947 */ /* 0x000fc0000383ffff */
[----:B------:R-:W-:-:S00]  /*00e0*/  NOP ;  /* 0x0000000000007918 */ /* 0x000fc00000000000 */
        /* <DEDUP_REMOVED lines=9> */
.L_x_2:


//--------------------- .text._Z11addPositivePNSt7__cxx1112basic_stringIcSt11char_traitsIcESaIcEEE --------------------------
	.section	.text._Z11addPositivePNSt7__cxx1112basic_stringIcSt11char_traitsIcESaIcEEE,"ax",@progbits
	.align	128
        .global         _Z11addPositivePNSt7__cxx1112basic_stringIcSt11char_traitsIcESaIcEEE
        .type           _Z11addPositivePNSt7__cxx1112basic_stringIcSt11char_traitsIcESaIcEEE,@function
        .size           _Z11addPositivePNSt7__cxx1112basic_stringIcSt11char_traitsIcESaIcEEE,(.L_x_3 - _Z11addPositivePNSt7__cxx1112basic_stringIcSt11char_traitsIcESaIcEEE)
        .other          _Z11addPositivePNSt7__cxx1112basic_stringIcSt11char_traitsIcESaIcEEE,@"STO_CUDA_ENTRY STV_DEFAULT"
_Z11addPositivePNSt7__cxx1112basic_stringIcSt11char_traitsIcESaIcEEE:
.text._Z11addPositivePNSt7__cxx1112basic_stringIcSt11char_traitsIcESaIcEEE:
[----:B------:R-:W-:Y:S01]  /*0000*/  LDC R1, c[0x0][0x37c] ;  /* 0x0000df00ff017b82 */ /* 0x000fe20000000800 */
[----:B------:R-:W-:Y:S05]  /*0010*/  EXIT ;  /* 0x000000000000794d */ /* 0x000fea0003800000 */
.L_x_1:
        /* <DEDUP_REMOVED lines=14> */
.L_x_3:


//--------------------- .nv.shared.reserved.0     --------------------------
	.section	.nv.shared.reserved.0,"aw",@nobits
	.weak		__nv_reservedSMEM_offset_0_alias
	.size		__nv_reservedSMEM_offset_0_alias, 0, 64
	.other		__nv_reservedSMEM_offset_0_alias,@"STO_CUDA_RESERVED_SHARED STV_DEFAULT"
__nv_reservedSMEM_offset_0_alias:
	.zero		0
	.zero		64


//--------------------- .nv.constant0._Z11denomKernelPfS_i --------------------------
	.section	.nv.constant0._Z11denomKernelPfS_i,"a",@progbits
	.sectionflags	@""
	.align	4
.nv.constant0._Z11denomKernelPfS_i:
	.zero		916


//--------------------- .nv.constant0._Z11addPositivePNSt7__cxx1112basic_stringIcSt11char_traitsIcESaIcEEE --------------------------
	.section	.nv.constant0._Z11addPositivePNSt7__cxx1112basic_stringIcSt11char_traitsIcESaIcEEE,"a",@progbits
	.sectionflags	@""
	.align	4
.nv.constant0._Z11addPositivePNSt7__cxx1112basic_stringIcSt11char_traitsIcESaIcEEE:
	.zero		904


//--------------------- SYMBOLS --------------------------

	.type		.nv.reservedSmem.offset0,@object
	.size		.nv.reservedSmem.offset0,0x4
